//
// Generated by NVIDIA NVVM Compiler
//
// Compiler Build ID: CL-36424714
// Cuda compilation tools, release 13.0, V13.0.88
// Based on NVVM 20.0.0
//

.version 9.0
.target sm_100
.address_size 64

	// .globl	_Z23matrix_transpose_kernelPKfPfii

.visible .entry _Z23matrix_transpose_kernelPKfPfii(
	.param .u64 .ptr .align 1 _Z23matrix_transpose_kernelPKfPfii_param_0,
	.param .u64 .ptr .align 1 _Z23matrix_transpose_kernelPKfPfii_param_1,
	.param .u32 _Z23matrix_transpose_kernelPKfPfii_param_2,
	.param .u32 _Z23matrix_transpose_kernelPKfPfii_param_3
)
{
	.reg .pred 	%p<4>;
	.reg .b32 	%r<15>;
	.reg .b32 	%f<2>;
	.reg .b64 	%rd<9>;

	ld.param.u64 	%rd1, [_Z23matrix_transpose_kernelPKfPfii_param_0];
	ld.param.u64 	%rd2, [_Z23matrix_transpose_kernelPKfPfii_param_1];
	ld.param.u32 	%r5, [_Z23matrix_transpose_kernelPKfPfii_param_2];
	ld.param.u32 	%r4, [_Z23matrix_transpose_kernelPKfPfii_param_3];
	mov.u32 	%r6, %tid.x;
	mov.u32 	%r7, %ntid.x;
	mov.u32 	%r8, %ctaid.x;
	mad.lo.s32 	%r1, %r7, %r8, %r6;
	mov.u32 	%r9, %tid.y;
	mov.u32 	%r10, %ntid.y;
	mov.u32 	%r11, %ctaid.y;
	mad.lo.s32 	%r12, %r10, %r11, %r9;
	setp.ge.s32 	%p1, %r1, %r4;
	setp.ge.s32 	%p2, %r12, %r5;
	or.pred  	%p3, %p1, %p2;
	@%p3 bra 	$L__BB0_2;
	cvta.to.global.u64 	%rd3, %rd1;
	cvta.to.global.u64 	%rd4, %rd2;
	mad.lo.s32 	%r13, %r4, %r12, %r1;
	mul.wide.s32 	%rd5, %r13, 4;
	add.s64 	%rd6, %rd3, %rd5;
	ld.global.f32 	%f1, [%rd6];
	mad.lo.s32 	%r14, %r5, %r1, %r12;
	mul.wide.s32 	%rd7, %r14, 4;
	add.s64 	%rd8, %rd4, %rd7;
	st.global.f32 	[%rd8], %f1;
$L__BB0_2:
	ret;

}


// ===== COMPILED SASS (sm_100) =====

	.target	sm_100

	.elftype	@"ET_EXEC"


//--------------------- .note.nv.tkinfo           --------------------------
	.section	.note.nv.tkinfo,"",@"SHT_NOTE"
	.sectionflags	@"SHF_NOTE_NV_TKINFO"
	.tkinfo
        /*0018*/ 	.word	0x00000002
        /*0030*/ 	.string	""
        /*0030*/ 	.string	"ptxas"
        /*0030*/ 	.string	"Cuda compilation tools, release 13.0, V13.0.88"
        /*0030*/ 	.string	"Build cuda_13.0.r13.0/compiler.36424714_0"
        /*0030*/ 	.string	"-arch sm_100 -m 64 "



//--------------------- .note.nv.cuinfo           --------------------------
	.section	.note.nv.cuinfo,"",@"SHT_NOTE"
	.sectionflags	@"SHF_NOTE_NV_CUINFO"
        /*0018*/ 	.short	0x0002
        /*001a*/ 	.short	0x0064
        /*001c*/ 	.short	0x0082
	.zero		2


//--------------------- .nv.info                  --------------------------
	.section	.nv.info,"",@"SHT_CUDA_INFO"
	.align	4


	//----- nvinfo : EIATTR_REGCOUNT
	.align		4
        /*0000*/ 	.byte	0x04, 0x2f
        /*0002*/ 	.short	(.L_1 - .L_0)
	.align		4
.L_0:
        /*0004*/ 	.word	index@(_Z23matrix_transpose_kernelPKfPfii)
        /*0008*/ 	.word	0x0000000a


	//----- nvinfo : EIATTR_FRAME_SIZE
	.align		4
.L_1:
        /*000c*/ 	.byte	0x04, 0x11
        /*000e*/ 	.short	(.L_3 - .L_2)
	.align		4
.L_2:
        /*0010*/ 	.word	index@(_Z23matrix_transpose_kernelPKfPfii)
        /*0014*/ 	.word	0x00000000


	//----- nvinfo : EIATTR_MIN_STACK_SIZE
	.align		4
.L_3:
        /*0018*/ 	.byte	0x04, 0x12
        /*001a*/ 	.short	(.L_5 - .L_4)
	.align		4
.L_4:
        /*001c*/ 	.word	index@(_Z23matrix_transpose_kernelPKfPfii)
        /*0020*/ 	.word	0x00000000
.L_5:


//--------------------- .nv.compat                --------------------------
	.section	.nv.compat,"",@"SHT_CUDA_COMPAT_INFO"
	.align	4
        /*0000*/ 	.byte	0x02, 0x09, 0x00, 0x00, 0x02, 0x02, 0x01, 0x00, 0x02, 0x05, 0x05, 0x00, 0x03, 0x07, 0x01, 0x01
        /*0010*/ 	.byte	0x02, 0x03, 0x00, 0x00, 0x02, 0x06, 0x01, 0x00, 0x04, 0x0b, 0x08, 0x00, 0x09, 0x00, 0x00, 0x00
        /*0020*/ 	.byte	0x00, 0x00, 0x00, 0x00


//--------------------- .nv.info._Z23matrix_transpose_kernelPKfPfii --------------------------
	.section	.nv.info._Z23matrix_transpose_kernelPKfPfii,"",@"SHT_CUDA_INFO"
	.sectionflags	@""
	.align	4


	//----- nvinfo : EIATTR_CUDA_API_VERSION
	.align		4
        /*0000*/ 	.byte	0x04, 0x37
        /*0002*/ 	.short	(.L_7 - .L_6)
.L_6:
        /*0004*/ 	.word	0x00000082


	//----- nvinfo : EIATTR_KPARAM_INFO
	.align		4
.L_7:
        /*0008*/ 	.byte	0x04, 0x17
        /*000a*/ 	.short	(.L_9 - .L_8)
.L_8:
        /*000c*/ 	.word	0x00000000
        /*0010*/ 	.short	0x0003
        /*0012*/ 	.short	0x0014
        /*0014*/ 	.byte	0x00, 0xf0, 0x11, 0x00


	//----- nvinfo : EIATTR_KPARAM_INFO
	.align		4
.L_9:
        /*0018*/ 	.byte	0x04, 0x17
        /*001a*/ 	.short	(.L_11 - .L_10)
.L_10:
        /*001c*/ 	.word	0x00000000
        /*0020*/ 	.short	0x0002
        /*0022*/ 	.short	0x0010
        /*0024*/ 	.byte	0x00, 0xf0, 0x11, 0x00


	//----- nvinfo : EIATTR_KPARAM_INFO
	.align		4
.L_11:
        /*0028*/ 	.byte	0x04, 0x17
        /*002a*/ 	.short	(.L_13 - .L_12)
.L_12:
        /*002c*/ 	.word	0x00000000
        /*0030*/ 	.short	0x0001
        /*0032*/ 	.short	0x0008
        /*0034*/ 	.byte	0x00, 0xf5, 0x21, 0x00


	//----- nvinfo : EIATTR_KPARAM_INFO
	.align		4
.L_13:
        /*0038*/ 	.byte	0x04, 0x17
        /*003a*/ 	.short	(.L_15 - .L_14)
.L_14:
        /*003c*/ 	.word	0x00000000
        /*0040*/ 	.short	0x0000
        /*0042*/ 	.short	0x0000
        /*0044*/ 	.byte	0x00, 0xf5, 0x21, 0x00


	//----- nvinfo : EIATTR_SPARSE_MMA_MASK
	.align		4
.L_15:
        /*0048*/ 	.byte	0x03, 0x50
        /*004a*/ 	.short	0x0000


	//----- nvinfo : EIATTR_MAXREG_COUNT
	.align		4
        /*004c*/ 	.byte	0x03, 0x1b
        /*004e*/ 	.short	0x00ff


	//----- nvinfo : EIATTR_MERCURY_ISA_VERSION
	.align		4
        /*0050*/ 	.byte	0x03, 0x5f
        /*0052*/ 	.short	0x0101


	//----- nvinfo : EIATTR_VRC_CTA_INIT_COUNT
	.align		4
        /*0054*/ 	.byte	0x02, 0x4a
	.zero		1
	.zero		1


	//----- nvinfo : EIATTR_EXIT_INSTR_OFFSETS
	.align		4
        /*0058*/ 	.byte	0x04, 0x1c
        /*005a*/ 	.short	(.L_17 - .L_16)


	//   ....[0]....
.L_16:
        /*005c*/ 	.word	0x000000c0


	//   ....[1]....
        /*0060*/ 	.word	0x00000160


	//----- nvinfo : EIATTR_CBANK_PARAM_SIZE
	.align		4
.L_17:
        /*0064*/ 	.byte	0x03, 0x19
        /*0066*/ 	.short	0x0018


	//----- nvinfo : EIATTR_PARAM_CBANK
	.align		4
        /*0068*/ 	.byte	0x04, 0x0a
        /*006a*/ 	.short	(.L_19 - .L_18)
	.align		4
.L_18:
        /*006c*/ 	.word	index@(.nv.constant0._Z23matrix_transpose_kernelPKfPfii)
        /*0070*/ 	.short	0x0380
        /*0072*/ 	.short	0x0018


	//----- nvinfo : EIATTR_SW_WAR
	.align		4
.L_19:
        /*0074*/ 	.byte	0x04, 0x36
        /*0076*/ 	.short	(.L_21 - .L_20)
.L_20:
        /*0078*/ 	.word	0x00000008
.L_21:


//--------------------- .nv.callgraph             --------------------------
	.section	.nv.callgraph,"",@"SHT_CUDA_CALLGRAPH"
	.align	4
	.sectionentsize	8
	.align		4
        /*0000*/ 	.word	0x00000000
	.align		4
        /*0004*/ 	.word	0xffffffff
	.align		4
        /*0008*/ 	.word	0x00000000
	.align		4
        /*000c*/ 	.word	0xfffffffe
	.align		4
        /*0010*/ 	.word	0x00000000
	.align		4
        /*0014*/ 	.word	0xfffffffd
	.align		4
        /*0018*/ 	.word	0x00000000
	.align		4
        /*001c*/ 	.word	0xfffffffc


//--------------------- .text._Z23matrix_transpose_kernelPKfPfii --------------------------
	.section	.text._Z23matrix_transpose_kernelPKfPfii,"ax",@progbits
	.align	128
        .global         _Z23matrix_transpose_kernelPKfPfii
        .type           _Z23matrix_transpose_kernelPKfPfii,@function
        .size           _Z23matrix_transpose_kernelPKfPfii,(.L_x_1 - _Z23matrix_transpose_kernelPKfPfii)
        .other          _Z23matrix_transpose_kernelPKfPfii,@"STO_CUDA_ENTRY STV_DEFAULT"
_Z23matrix_transpose_kernelPKfPfii:
.text._Z23matrix_transpose_kernelPKfPfii:
[----:B------:R-:W-:Y:S01]  /*0000*/  LDC R1, c[0x0][0x37c] ;  /* 0x0000df00ff017b82 */ /* 0x000fe20000000800 */
[----:B------:R-:W0:Y:S01]  /*0010*/  S2R R7, SR_TID.Y ;  /* 0x0000000000077919 */ /* 0x000e220000002200 */
[----:B------:R-:W1:Y:S01]  /*0020*/  LDCU UR4, c[0x0][0x360] ;  /* 0x00006c00ff0477ac */ /* 0x000e620008000800 */
[----:B------:R-:W0:Y:S01]  /*0030*/  S2R R2, SR_CTAID.Y ;  /* 0x0000000000027919 */ /* 0x000e220000002600 */
[----:B------:R-:W0:Y:S01]  /*0040*/  LDCU UR5, c[0x0][0x364] ;  /* 0x00006c80ff0577ac */ /* 0x000e220008000800 */
[----:B------:R-:W1:Y:S01]  /*0050*/  S2R R0, SR_TID.X ;  /* 0x0000000000007919 */ /* 0x000e620000002100 */
[----:B------:R-:W2:Y:S01]  /*0060*/  LDCU.64 UR6, c[0x0][0x390] ;  /* 0x00007200ff0677ac */ /* 0x000ea20008000a00 */
[----:B------:R-:W1:Y:S01]  /*0070*/  S2R R3, SR_CTAID.X ;  /* 0x0000000000037919 */ /* 0x000e620000002500 */
[----:B0-----:R-:W-:-:S05]  /*0080*/  IMAD R7, R2, UR5, R7 ;  /* 0x0000000502077c24 */ /* 0x001fca000f8e0207 */
[----:B--2---:R-:W-:Y:S01]  /*0090*/  ISETP.GE.AND P0, PT, R7, UR6, PT ;  /* 0x0000000607007c0c */ /* 0x004fe2000bf06270 */
[----:B-1----:R-:W-:-:S05]  /*00a0*/  IMAD R0, R3, UR4, R0 ;  /* 0x0000000403007c24 */ /* 0x002fca000f8e0200 */
[----:B------:R-:W-:-:S13]  /*00b0*/  ISETP.GE.OR P0, PT, R0, UR7, P0 ;  /* 0x0000000700007c0c */ /* 0x000fda0008706670 */
[----:B------:R-:W-:Y:S05]  /*00c0*/  @P0 EXIT ;  /* 0x000000000000094d */ /* 0x000fea0003800000 */
[----:B------:R-:W0:Y:S01]  /*00d0*/  LDC.64 R2, c[0x0][0x380] ;  /* 0x0000e000ff027b82 */ /* 0x000e220000000a00 */
[----:B------:R-:W1:Y:S01]  /*00e0*/  LDCU.64 UR4, c[0x0][0x358] ;  /* 0x00006b00ff0477ac */ /* 0x000e620008000a00 */
[----:B------:R-:W-:-:S04]  /*00f0*/  IMAD R5, R7, UR7, R0 ;  /* 0x0000000707057c24 */ /* 0x000fc8000f8e0200 */
[----:B0-----:R-:W-:Y:S02]  /*0100*/  IMAD.WIDE R2, R5, 0x4, R2 ;  /* 0x0000000405027825 */ /* 0x001fe400078e0202 */
[----:B------:R-:W0:Y:S04]  /*0110*/  LDC.64 R4, c[0x0][0x388] ;  /* 0x0000e200ff047b82 */ /* 0x000e280000000a00 */
[----:B-1----:R-:W2:Y:S01]  /*0120*/  LDG.E R3, desc[UR4][R2.64] ;  /* 0x0000000402037981 */ /* 0x002ea2000c1e1900 */
[----:B------:R-:W-:-:S04]  /*0130*/  IMAD R7, R0, UR6, R7 ;  /* 0x0000000600077c24 */ /* 0x000fc8000f8e0207 */
[----:B0-----:R-:W-:-:S05]  /*0140*/  IMAD.WIDE R4, R7, 0x4, R4 ;  /* 0x0000000407047825 */ /* 0x001fca00078e0204 */
[----:B--2---:R-:W-:Y:S01]  /*0150*/  STG.E desc[UR4][R4.64], R3 ;  /* 0x0000000304007986 */ /* 0x004fe2000c101904 */
[----:B------:R-:W-:Y:S05]  /*0160*/  EXIT ;  /* 0x000000000000794d */ /* 0x000fea0003800000 */
.L_x_0:
[----:B------:R-:W-:-:S00]  /*0170*/  BRA `(.L_x_0) ;  /* 0xfffffffc00fc7947 */ /* 0x000fc0000383ffff */
[----:B------:R-:W-:-:S00]  /*0180*/  NOP ;  /* 0x0000000000007918 */ /* 0x000fc00000000000 */
[----:B------:R-:W-:-:S00]  /*0190*/  NOP ;  /* 0x0000000000007918 */ /* 0x000fc00000000000 */
[----:B------:R-:W-:-:S00]  /*01a0*/  NOP ;  /* 0x0000000000007918 */ /* 0x000fc00000000000 */
[----:B------:R-:W-:-:S00]  /*01b0*/  NOP ;  /* 0x0000000000007918 */ /* 0x000fc00000000000 */
[----:B------:R-:W-:-:S00]  /*01c0*/  NOP ;  /* 0x0000000000007918 */ /* 0x000fc00000000000 */
[----:B------:R-:W-:-:S00]  /*01d0*/  NOP ;  /* 0x0000000000007918 */ /* 0x000fc00000000000 */
[----:B------:R-:W-:-:S00]  /*01e0*/  NOP ;  /* 0x0000000000007918 */ /* 0x000fc00000000000 */
[----:B------:R-:W-:-:S00]  /*01f0*/  NOP ;  /* 0x0000000000007918 */ /* 0x000fc00000000000 */
.L_x_1:


//--------------------- .nv.shared.reserved.0     --------------------------
	.section	.nv.shared.reserved.0,"aw",@nobits
	.weak		__nv_reservedSMEM_offset_0_alias
	.size		__nv_reservedSMEM_offset_0_alias, 0, 64
	.other		__nv_reservedSMEM_offset_0_alias,@"STO_CUDA_RESERVED_SHARED STV_DEFAULT"
__nv_reservedSMEM_offset_0_alias:
	.zero		0
	.zero		64


//--------------------- .nv.constant0._Z23matrix_transpose_kernelPKfPfii --------------------------
	.section	.nv.constant0._Z23matrix_transpose_kernelPKfPfii,"a",@progbits
	.sectionflags	@""
	.align	4
.nv.constant0._Z23matrix_transpose_kernelPKfPfii:
	.zero		920


//--------------------- SYMBOLS --------------------------

	.type		.nv.reservedSmem.offset0,@object
	.size		.nv.reservedSmem.offset0,0x4
